//
// Generated by NVIDIA NVVM Compiler
//
// Compiler Build ID: CL-36424714
// Cuda compilation tools, release 13.0, V13.0.88
// Based on NVVM 20.0.0
//

.version 9.0
.target sm_100
.address_size 64

	// .globl	_Z3sumPKdS0_Pd
.extern .func  (.param .b32 func_retval0) vprintf
(
	.param .b64 vprintf_param_0,
	.param .b64 vprintf_param_1
)
;
.global .align 1 .b8 $str[12] = {84, 104, 114, 101, 97, 100, 58, 32, 37, 100, 10};

.visible .entry _Z3sumPKdS0_Pd(
	.param .u64 .ptr .align 1 _Z3sumPKdS0_Pd_param_0,
	.param .u64 .ptr .align 1 _Z3sumPKdS0_Pd_param_1,
	.param .u64 .ptr .align 1 _Z3sumPKdS0_Pd_param_2
)
{
	.local .align 8 .b8 	__local_depot0[8];
	.reg .b64 	%SP;
	.reg .b64 	%SPL;
	.reg .b32 	%r<4>;
	.reg .b64 	%rd<15>;
	.reg .b64 	%fd<4>;

	mov.u64 	%SPL, __local_depot0;
	cvta.local.u64 	%SP, %SPL;
	ld.param.u64 	%rd1, [_Z3sumPKdS0_Pd_param_0];
	ld.param.u64 	%rd2, [_Z3sumPKdS0_Pd_param_1];
	ld.param.u64 	%rd3, [_Z3sumPKdS0_Pd_param_2];
	cvta.to.global.u64 	%rd4, %rd3;
	cvta.to.global.u64 	%rd5, %rd2;
	cvta.to.global.u64 	%rd6, %rd1;
	add.u64 	%rd7, %SP, 0;
	add.u64 	%rd8, %SPL, 0;
	mov.u32 	%r1, %tid.x;
	st.local.u32 	[%rd8], %r1;
	mov.u64 	%rd9, $str;
	cvta.global.u64 	%rd10, %rd9;
	{ // callseq 0, 0
	.param .b64 param0;
	st.param.b64 	[param0], %rd10;
	.param .b64 param1;
	st.param.b64 	[param1], %rd7;
	.param .b32 retval0;
	call.uni (retval0), 
	vprintf, 
	(
	param0, 
	param1
	);
	ld.param.b32 	%r2, [retval0];
	} // callseq 0
	mul.wide.u32 	%rd11, %r1, 8;
	add.s64 	%rd12, %rd6, %rd11;
	ld.global.f64 	%fd1, [%rd12];
	add.s64 	%rd13, %rd5, %rd11;
	ld.global.f64 	%fd2, [%rd13];
	add.f64 	%fd3, %fd1, %fd2;
	add.s64 	%rd14, %rd4, %rd11;
	st.global.f64 	[%rd14], %fd3;
	ret;

}


// ===== COMPILED SASS (sm_100) =====

	.target	sm_100

	.elftype	@"ET_EXEC"


//--------------------- .note.nv.tkinfo           --------------------------
	.section	.note.nv.tkinfo,"",@"SHT_NOTE"
	.sectionflags	@"SHF_NOTE_NV_TKINFO"
	.tkinfo
        /*0018*/ 	.word	0x00000002
        /*0030*/ 	.string	""
        /*0030*/ 	.string	"ptxas"
        /*0030*/ 	.string	"Cuda compilation tools, release 13.0, V13.0.88"
        /*0030*/ 	.string	"Build cuda_13.0.r13.0/compiler.36424714_0"
        /*0030*/ 	.string	"-arch sm_100 -m 64 "



//--------------------- .note.nv.cuinfo           --------------------------
	.section	.note.nv.cuinfo,"",@"SHT_NOTE"
	.sectionflags	@"SHF_NOTE_NV_CUINFO"
        /*0018*/ 	.short	0x0002
        /*001a*/ 	.short	0x0064
        /*001c*/ 	.short	0x0082
	.zero		2


//--------------------- .nv.info                  --------------------------
	.section	.nv.info,"",@"SHT_CUDA_INFO"
	.align	4


	//----- nvinfo : EIATTR_REGCOUNT
	.align		4
        /*0000*/ 	.byte	0x04, 0x2f
        /*0002*/ 	.short	(.L_2 - .L_1)
	.align		4
.L_1:
        /*0004*/ 	.word	index@(_Z3sumPKdS0_Pd)
        /*0008*/ 	.word	0x00000018


	//----- nvinfo : EIATTR_FRAME_SIZE
	.align		4
.L_2:
        /*000c*/ 	.byte	0x04, 0x11
        /*000e*/ 	.short	(.L_4 - .L_3)
	.align		4
.L_3:
        /*0010*/ 	.word	index@(_Z3sumPKdS0_Pd)
        /*0014*/ 	.word	0x00000008


	//----- nvinfo : EIATTR_MIN_STACK_SIZE
	.align		4
.L_4:
        /*0018*/ 	.byte	0x04, 0x12
        /*001a*/ 	.short	(.L_6 - .L_5)
	.align		4
.L_5:
        /*001c*/ 	.word	index@(_Z3sumPKdS0_Pd)
        /*0020*/ 	.word	0x00000008
.L_6:


//--------------------- .nv.compat                --------------------------
	.section	.nv.compat,"",@"SHT_CUDA_COMPAT_INFO"
	.align	4
        /*0000*/ 	.byte	0x02, 0x09, 0x00, 0x00, 0x02, 0x02, 0x01, 0x00, 0x02, 0x05, 0x05, 0x00, 0x03, 0x07, 0x01, 0x01
        /*0010*/ 	.byte	0x02, 0x03, 0x00, 0x00, 0x02, 0x06, 0x01, 0x00, 0x04, 0x0b, 0x08, 0x00, 0x01, 0x00, 0x00, 0x00
        /*0020*/ 	.byte	0x00, 0x00, 0x00, 0x00


//--------------------- .nv.info._Z3sumPKdS0_Pd   --------------------------
	.section	.nv.info._Z3sumPKdS0_Pd,"",@"SHT_CUDA_INFO"
	.sectionflags	@""
	.align	4


	//----- nvinfo : EIATTR_CUDA_API_VERSION
	.align		4
        /*0000*/ 	.byte	0x04, 0x37
        /*0002*/ 	.short	(.L_8 - .L_7)
.L_7:
        /*0004*/ 	.word	0x00000082


	//----- nvinfo : EIATTR_KPARAM_INFO
	.align		4
.L_8:
        /*0008*/ 	.byte	0x04, 0x17
        /*000a*/ 	.short	(.L_10 - .L_9)
.L_9:
        /*000c*/ 	.word	0x00000000
        /*0010*/ 	.short	0x0002
        /*0012*/ 	.short	0x0010
        /*0014*/ 	.byte	0x00, 0xf5, 0x21, 0x00


	//----- nvinfo : EIATTR_KPARAM_INFO
	.align		4
.L_10:
        /*0018*/ 	.byte	0x04, 0x17
        /*001a*/ 	.short	(.L_12 - .L_11)
.L_11:
        /*001c*/ 	.word	0x00000000
        /*0020*/ 	.short	0x0001
        /*0022*/ 	.short	0x0008
        /*0024*/ 	.byte	0x00, 0xf5, 0x21, 0x00


	//----- nvinfo : EIATTR_KPARAM_INFO
	.align		4
.L_12:
        /*0028*/ 	.byte	0x04, 0x17
        /*002a*/ 	.short	(.L_14 - .L_13)
.L_13:
        /*002c*/ 	.word	0x00000000
        /*0030*/ 	.short	0x0000
        /*0032*/ 	.short	0x0000
        /*0034*/ 	.byte	0x00, 0xf5, 0x21, 0x00


	//----- nvinfo : EIATTR_SPARSE_MMA_MASK
	.align		4
.L_14:
        /*0038*/ 	.byte	0x03, 0x50
        /*003a*/ 	.short	0x0000


	//----- nvinfo : EIATTR_MAXREG_COUNT
	.align		4
        /*003c*/ 	.byte	0x03, 0x1b
        /*003e*/ 	.short	0x00ff


	//----- nvinfo : EIATTR_EXTERNS
	.align		4
        /*0040*/ 	.byte	0x04, 0x0f
        /*0042*/ 	.short	(.L_16 - .L_15)


	//   ....[0]....
	.align		4
.L_15:
        /*0044*/ 	.word	index@(vprintf)


	//----- nvinfo : EIATTR_MERCURY_ISA_VERSION
	.align		4
.L_16:
        /*0048*/ 	.byte	0x03, 0x5f
        /*004a*/ 	.short	0x0101


	//----- nvinfo : EIATTR_VRC_CTA_INIT_COUNT
	.align		4
        /*004c*/ 	.byte	0x02, 0x4a
	.zero		1
	.zero		1


	//----- nvinfo : EIATTR_SYSCALL_OFFSETS
	.align		4
        /*0050*/ 	.byte	0x04, 0x46
        /*0052*/ 	.short	(.L_18 - .L_17)


	//   ....[0]....
.L_17:
        /*0054*/ 	.word	0x000000f0


	//----- nvinfo : EIATTR_EXIT_INSTR_OFFSETS
	.align		4
.L_18:
        /*0058*/ 	.byte	0x04, 0x1c
        /*005a*/ 	.short	(.L_20 - .L_19)


	//   ....[0]....
.L_19:
        /*005c*/ 	.word	0x000001a0


	//----- nvinfo : EIATTR_CBANK_PARAM_SIZE
	.align		4
.L_20:
        /*0060*/ 	.byte	0x03, 0x19
        /*0062*/ 	.short	0x0018


	//----- nvinfo : EIATTR_PARAM_CBANK
	.align		4
        /*0064*/ 	.byte	0x04, 0x0a
        /*0066*/ 	.short	(.L_22 - .L_21)
	.align		4
.L_21:
        /*0068*/ 	.word	index@(.nv.constant0._Z3sumPKdS0_Pd)
        /*006c*/ 	.short	0x0380
        /*006e*/ 	.short	0x0018


	//----- nvinfo : EIATTR_SW_WAR
	.align		4
.L_22:
        /*0070*/ 	.byte	0x04, 0x36
        /*0072*/ 	.short	(.L_24 - .L_23)
.L_23:
        /*0074*/ 	.word	0x00000008
.L_24:


//--------------------- .nv.callgraph             --------------------------
	.section	.nv.callgraph,"",@"SHT_CUDA_CALLGRAPH"
	.align	4
	.sectionentsize	8
	.align		4
        /*0000*/ 	.word	0x00000000
	.align		4
        /*0004*/ 	.word	0xffffffff
	.align		4
        /*0008*/ 	.word	index@(_Z3sumPKdS0_Pd)
	.align		4
        /*000c*/ 	.word	index@(vprintf)
	.align		4
        /*0010*/ 	.word	0x00000000
	.align		4
        /*0014*/ 	.word	0xfffffffe
	.align		4
        /*0018*/ 	.word	0x00000000
	.align		4
        /*001c*/ 	.word	0xfffffffd
	.align		4
        /*0020*/ 	.word	0x00000000
	.align		4
        /*0024*/ 	.word	0xfffffffc


//--------------------- .nv.constant4             --------------------------
	.section	.nv.constant4,"a",@progbits
	.align	8
	.align		8
.nv.constant4:
        /*0000*/ 	.dword	vprintf
	.align		8
        /*0008*/ 	.dword	$str


//--------------------- .text._Z3sumPKdS0_Pd      --------------------------
	.section	.text._Z3sumPKdS0_Pd,"ax",@progbits
	.align	128
        .global         _Z3sumPKdS0_Pd
        .type           _Z3sumPKdS0_Pd,@function
        .size           _Z3sumPKdS0_Pd,(.L_x_2 - _Z3sumPKdS0_Pd)
        .other          _Z3sumPKdS0_Pd,@"STO_CUDA_ENTRY STV_DEFAULT"
_Z3sumPKdS0_Pd:
.text._Z3sumPKdS0_Pd:
[----:B------:R-:W0:Y:S01]  /*0000*/  LDC R1, c[0x0][0x37c] ;  /* 0x0000df00ff017b82 */ /* 0x000e220000000800 */
[----:B------:R-:W1:Y:S01]  /*0010*/  S2R R2, SR_TID.X ;  /* 0x0000000000027919 */ /* 0x000e620000002100 */
[----:B0-----:R-:W-:Y:S01]  /*0020*/  VIADD R1, R1, 0xfffffff8 ;  /* 0xfffffff801017836 */ /* 0x001fe20000000000 */
[----:B------:R-:W-:Y:S01]  /*0030*/  MOV R0, 0x0 ;  /* 0x0000000000007802 */ /* 0x000fe20000000f00 */
[----:B------:R-:W0:Y:S04]  /*0040*/  LDCU UR4, c[0x0][0x2f8] ;  /* 0x00005f00ff0477ac */ /* 0x000e280008000800 */
[----:B------:R2:W3:Y:S01]  /*0050*/  LDC.64 R8, c[0x4][R0] ;  /* 0x0100000000087b82 */ /* 0x0004e20000000a00 */
[----:B------:R-:W4:Y:S01]  /*0060*/  LDCU.64 UR6, c[0x4][0x8] ;  /* 0x01000100ff0677ac */ /* 0x000f220008000a00 */
[----:B------:R-:W5:Y:S01]  /*0070*/  LDCU UR5, c[0x0][0x2fc] ;  /* 0x00005f80ff0577ac */ /* 0x000f620008000800 */
[----:B------:R-:W1:Y:S01]  /*0080*/  LDCU.64 UR36, c[0x0][0x358] ;  /* 0x00006b00ff2477ac */ /* 0x000e620008000a00 */
[----:B0-----:R-:W-:Y:S01]  /*0090*/  IADD3 R6, P0, PT, R1, UR4, RZ ;  /* 0x0000000401067c10 */ /* 0x001fe2000ff1e0ff */
[----:B----4-:R-:W-:Y:S01]  /*00a0*/  IMAD.U32 R4, RZ, RZ, UR6 ;  /* 0x00000006ff047e24 */ /* 0x010fe2000f8e00ff */
[----:B------:R-:W-:-:S02]  /*00b0*/  MOV R5, UR7 ;  /* 0x0000000700057c02 */ /* 0x000fc40008000f00 */
[----:B-----5:R-:W-:Y:S01]  /*00c0*/  IADD3.X R7, PT, PT, RZ, UR5, RZ, P0, !PT ;  /* 0x00000005ff077c10 */ /* 0x020fe200087fe4ff */
[----:B-1----:R2:W-:Y:S08]  /*00d0*/  STL [R1], R2 ;  /* 0x0000000201007387 */ /* 0x0025f00000100800 */
[----:B------:R-:W-:-:S07]  /*00e0*/  LEPC R20, `(.L_x_0) ;  /* 0x000000001014794e */ /* 0x000fce0000000000 */
[----:B--23--:R-:W-:Y:S05]  /*00f0*/  CALL.ABS.NOINC R8 ;  /* 0x0000000008007343 */ /* 0x00cfea0003c00000 */
.L_x_0:
[----:B------:R-:W0:Y:S08]  /*0100*/  LDC.64 R4, c[0x0][0x380] ;  /* 0x0000e000ff047b82 */ /* 0x000e300000000a00 */
[----:B------:R-:W1:Y:S08]  /*0110*/  LDC.64 R6, c[0x0][0x388] ;  /* 0x0000e200ff067b82 */ /* 0x000e700000000a00 */
[----:B------:R-:W2:Y:S01]  /*0120*/  LDC.64 R10, c[0x0][0x390] ;  /* 0x0000e400ff0a7b82 */ /* 0x000ea20000000a00 */
[----:B0-----:R-:W-:-:S06]  /*0130*/  IMAD.WIDE.U32 R4, R2, 0x8, R4 ;  /* 0x0000000802047825 */ /* 0x001fcc00078e0004 */
[----:B------:R-:W3:Y:S01]  /*0140*/  LDG.E.64 R4, desc[UR36][R4.64] ;  /* 0x0000002404047981 */ /* 0x000ee2000c1e1b00 */
[----:B-1----:R-:W-:-:S06]  /*0150*/  IMAD.WIDE.U32 R6, R2, 0x8, R6 ;  /* 0x0000000802067825 */ /* 0x002fcc00078e0006 */
[----:B------:R-:W3:Y:S01]  /*0160*/  LDG.E.64 R6, desc[UR36][R6.64] ;  /* 0x0000002406067981 */ /* 0x000ee2000c1e1b00 */
[----:B--2---:R-:W-:Y:S01]  /*0170*/  IMAD.WIDE.U32 R2, R2, 0x8, R10 ;  /* 0x0000000802027825 */ /* 0x004fe200078e000a */
[----:B---3--:R-:W-:-:S07]  /*0180*/  DADD R8, R4, R6 ;  /* 0x0000000004087229 */ /* 0x008fce0000000006 */
[----:B------:R-:W-:Y:S01]  /*0190*/  STG.E.64 desc[UR36][R2.64], R8 ;  /* 0x0000000802007986 */ /* 0x000fe2000c101b24 */
[----:B------:R-:W-:Y:S05]  /*01a0*/  EXIT ;  /* 0x000000000000794d */ /* 0x000fea0003800000 */
.L_x_1:
[----:B------:R-:W-:-:S00]  /*01b0*/  BRA `(.L_x_1) ;  /* 0xfffffffc00fc7947 */ /* 0x000fc0000383ffff */
[----:B------:R-:W-:-:S00]  /*01c0*/  NOP ;  /* 0x0000000000007918 */ /* 0x000fc00000000000 */
        /* <DEDUP_REMOVED lines=11> */
.L_x_2:


//--------------------- .nv.global.init           --------------------------
	.section	.nv.global.init,"aw",@progbits
.nv.global.init:
	.type		$str,@object
	.size		$str,(.L_0 - $str)
$str:
        /*0000*/ 	.byte	0x54, 0x68, 0x72, 0x65, 0x61, 0x64, 0x3a, 0x20, 0x25, 0x64, 0x0a, 0x00
.L_0:


//--------------------- .nv.shared.reserved.0     --------------------------
	.section	.nv.shared.reserved.0,"aw",@nobits
	.weak		__nv_reservedSMEM_offset_0_alias
	.size		__nv_reservedSMEM_offset_0_alias, 0, 64
	.other		__nv_reservedSMEM_offset_0_alias,@"STO_CUDA_RESERVED_SHARED STV_DEFAULT"
__nv_reservedSMEM_offset_0_alias:
	.zero		0
	.zero		64


//--------------------- .nv.constant0._Z3sumPKdS0_Pd --------------------------
	.section	.nv.constant0._Z3sumPKdS0_Pd,"a",@progbits
	.sectionflags	@""
	.align	4
.nv.constant0._Z3sumPKdS0_Pd:
	.zero		920


//--------------------- SYMBOLS --------------------------

	.type		.nv.reservedSmem.offset0,@object
	.size		.nv.reservedSmem.offset0,0x4
	.type		vprintf,@function
